//
// Generated by NVIDIA NVVM Compiler
//
// Compiler Build ID: CL-36424714
// Cuda compilation tools, release 13.0, V13.0.88
// Based on NVVM 20.0.0
//

.version 9.0
.target sm_100
.address_size 64

	// .globl	_Z6mataddPiS_S_i

.visible .entry _Z6mataddPiS_S_i(
	.param .u64 .ptr .align 1 _Z6mataddPiS_S_i_param_0,
	.param .u64 .ptr .align 1 _Z6mataddPiS_S_i_param_1,
	.param .u64 .ptr .align 1 _Z6mataddPiS_S_i_param_2,
	.param .u32 _Z6mataddPiS_S_i_param_3
)
{
	.reg .pred 	%p<2>;
	.reg .b32 	%r<6>;
	.reg .b64 	%rd<11>;

	ld.param.u64 	%rd1, [_Z6mataddPiS_S_i_param_0];
	ld.param.u64 	%rd2, [_Z6mataddPiS_S_i_param_1];
	ld.param.u64 	%rd3, [_Z6mataddPiS_S_i_param_2];
	ld.param.u32 	%r2, [_Z6mataddPiS_S_i_param_3];
	mov.u32 	%r1, %tid.x;
	setp.ge.s32 	%p1, %r1, %r2;
	@%p1 bra 	$L__BB0_2;
	cvta.to.global.u64 	%rd4, %rd1;
	cvta.to.global.u64 	%rd5, %rd2;
	cvta.to.global.u64 	%rd6, %rd3;
	mul.wide.u32 	%rd7, %r1, 4;
	add.s64 	%rd8, %rd4, %rd7;
	ld.global.u32 	%r3, [%rd8];
	add.s64 	%rd9, %rd5, %rd7;
	ld.global.u32 	%r4, [%rd9];
	add.s32 	%r5, %r4, %r3;
	add.s64 	%rd10, %rd6, %rd7;
	st.global.u32 	[%rd10], %r5;
$L__BB0_2:
	ret;

}


// ===== COMPILED SASS (sm_100) =====

	.target	sm_100

	.elftype	@"ET_EXEC"


//--------------------- .note.nv.tkinfo           --------------------------
	.section	.note.nv.tkinfo,"",@"SHT_NOTE"
	.sectionflags	@"SHF_NOTE_NV_TKINFO"
	.tkinfo
        /*0018*/ 	.word	0x00000002
        /*0030*/ 	.string	""
        /*0030*/ 	.string	"ptxas"
        /*0030*/ 	.string	"Cuda compilation tools, release 13.0, V13.0.88"
        /*0030*/ 	.string	"Build cuda_13.0.r13.0/compiler.36424714_0"
        /*0030*/ 	.string	"-arch sm_100 -m 64 "



//--------------------- .note.nv.cuinfo           --------------------------
	.section	.note.nv.cuinfo,"",@"SHT_NOTE"
	.sectionflags	@"SHF_NOTE_NV_CUINFO"
        /*0018*/ 	.short	0x0002
        /*001a*/ 	.short	0x0064
        /*001c*/ 	.short	0x0082
	.zero		2


//--------------------- .nv.info                  --------------------------
	.section	.nv.info,"",@"SHT_CUDA_INFO"
	.align	4


	//----- nvinfo : EIATTR_REGCOUNT
	.align		4
        /*0000*/ 	.byte	0x04, 0x2f
        /*0002*/ 	.short	(.L_1 - .L_0)
	.align		4
.L_0:
        /*0004*/ 	.word	index@(_Z6mataddPiS_S_i)
        /*0008*/ 	.word	0x0000000c


	//----- nvinfo : EIATTR_FRAME_SIZE
	.align		4
.L_1:
        /*000c*/ 	.byte	0x04, 0x11
        /*000e*/ 	.short	(.L_3 - .L_2)
	.align		4
.L_2:
        /*0010*/ 	.word	index@(_Z6mataddPiS_S_i)
        /*0014*/ 	.word	0x00000000


	//----- nvinfo : EIATTR_MIN_STACK_SIZE
	.align		4
.L_3:
        /*0018*/ 	.byte	0x04, 0x12
        /*001a*/ 	.short	(.L_5 - .L_4)
	.align		4
.L_4:
        /*001c*/ 	.word	index@(_Z6mataddPiS_S_i)
        /*0020*/ 	.word	0x00000000
.L_5:


//--------------------- .nv.compat                --------------------------
	.section	.nv.compat,"",@"SHT_CUDA_COMPAT_INFO"
	.align	4
        /*0000*/ 	.byte	0x02, 0x09, 0x00, 0x00, 0x02, 0x02, 0x01, 0x00, 0x02, 0x05, 0x05, 0x00, 0x03, 0x07, 0x01, 0x01
        /*0010*/ 	.byte	0x02, 0x03, 0x00, 0x00, 0x02, 0x06, 0x01, 0x00, 0x04, 0x0b, 0x08, 0x00, 0x09, 0x00, 0x00, 0x00
        /*0020*/ 	.byte	0x00, 0x00, 0x00, 0x00


//--------------------- .nv.info._Z6mataddPiS_S_i --------------------------
	.section	.nv.info._Z6mataddPiS_S_i,"",@"SHT_CUDA_INFO"
	.sectionflags	@""
	.align	4


	//----- nvinfo : EIATTR_CUDA_API_VERSION
	.align		4
        /*0000*/ 	.byte	0x04, 0x37
        /*0002*/ 	.short	(.L_7 - .L_6)
.L_6:
        /*0004*/ 	.word	0x00000082


	//----- nvinfo : EIATTR_KPARAM_INFO
	.align		4
.L_7:
        /*0008*/ 	.byte	0x04, 0x17
        /*000a*/ 	.short	(.L_9 - .L_8)
.L_8:
        /*000c*/ 	.word	0x00000000
        /*0010*/ 	.short	0x0003
        /*0012*/ 	.short	0x0018
        /*0014*/ 	.byte	0x00, 0xf0, 0x11, 0x00


	//----- nvinfo : EIATTR_KPARAM_INFO
	.align		4
.L_9:
        /*0018*/ 	.byte	0x04, 0x17
        /*001a*/ 	.short	(.L_11 - .L_10)
.L_10:
        /*001c*/ 	.word	0x00000000
        /*0020*/ 	.short	0x0002
        /*0022*/ 	.short	0x0010
        /*0024*/ 	.byte	0x00, 0xf5, 0x21, 0x00


	//----- nvinfo : EIATTR_KPARAM_INFO
	.align		4
.L_11:
        /*0028*/ 	.byte	0x04, 0x17
        /*002a*/ 	.short	(.L_13 - .L_12)
.L_12:
        /*002c*/ 	.word	0x00000000
        /*0030*/ 	.short	0x0001
        /*0032*/ 	.short	0x0008
        /*0034*/ 	.byte	0x00, 0xf5, 0x21, 0x00


	//----- nvinfo : EIATTR_KPARAM_INFO
	.align		4
.L_13:
        /*0038*/ 	.byte	0x04, 0x17
        /*003a*/ 	.short	(.L_15 - .L_14)
.L_14:
        /*003c*/ 	.word	0x00000000
        /*0040*/ 	.short	0x0000
        /*0042*/ 	.short	0x0000
        /*0044*/ 	.byte	0x00, 0xf5, 0x21, 0x00


	//----- nvinfo : EIATTR_SPARSE_MMA_MASK
	.align		4
.L_15:
        /*0048*/ 	.byte	0x03, 0x50
        /*004a*/ 	.short	0x0000


	//----- nvinfo : EIATTR_MAXREG_COUNT
	.align		4
        /*004c*/ 	.byte	0x03, 0x1b
        /*004e*/ 	.short	0x00ff


	//----- nvinfo : EIATTR_MERCURY_ISA_VERSION
	.align		4
        /*0050*/ 	.byte	0x03, 0x5f
        /*0052*/ 	.short	0x0101


	//----- nvinfo : EIATTR_VRC_CTA_INIT_COUNT
	.align		4
        /*0054*/ 	.byte	0x02, 0x4a
	.zero		1
	.zero		1


	//----- nvinfo : EIATTR_EXIT_INSTR_OFFSETS
	.align		4
        /*0058*/ 	.byte	0x04, 0x1c
        /*005a*/ 	.short	(.L_17 - .L_16)


	//   ....[0]....
.L_16:
        /*005c*/ 	.word	0x00000040


	//   ....[1]....
        /*0060*/ 	.word	0x00000100


	//----- nvinfo : EIATTR_CBANK_PARAM_SIZE
	.align		4
.L_17:
        /*0064*/ 	.byte	0x03, 0x19
        /*0066*/ 	.short	0x001c


	//----- nvinfo : EIATTR_PARAM_CBANK
	.align		4
        /*0068*/ 	.byte	0x04, 0x0a
        /*006a*/ 	.short	(.L_19 - .L_18)
	.align		4
.L_18:
        /*006c*/ 	.word	index@(.nv.constant0._Z6mataddPiS_S_i)
        /*0070*/ 	.short	0x0380
        /*0072*/ 	.short	0x001c


	//----- nvinfo : EIATTR_SW_WAR
	.align		4
.L_19:
        /*0074*/ 	.byte	0x04, 0x36
        /*0076*/ 	.short	(.L_21 - .L_20)
.L_20:
        /*0078*/ 	.word	0x00000008
.L_21:


//--------------------- .nv.callgraph             --------------------------
	.section	.nv.callgraph,"",@"SHT_CUDA_CALLGRAPH"
	.align	4
	.sectionentsize	8
	.align		4
        /*0000*/ 	.word	0x00000000
	.align		4
        /*0004*/ 	.word	0xffffffff
	.align		4
        /*0008*/ 	.word	0x00000000
	.align		4
        /*000c*/ 	.word	0xfffffffe
	.align		4
        /*0010*/ 	.word	0x00000000
	.align		4
        /*0014*/ 	.word	0xfffffffd
	.align		4
        /*0018*/ 	.word	0x00000000
	.align		4
        /*001c*/ 	.word	0xfffffffc


//--------------------- .text._Z6mataddPiS_S_i    --------------------------
	.section	.text._Z6mataddPiS_S_i,"ax",@progbits
	.align	128
        .global         _Z6mataddPiS_S_i
        .type           _Z6mataddPiS_S_i,@function
        .size           _Z6mataddPiS_S_i,(.L_x_1 - _Z6mataddPiS_S_i)
        .other          _Z6mataddPiS_S_i,@"STO_CUDA_ENTRY STV_DEFAULT"
_Z6mataddPiS_S_i:
.text._Z6mataddPiS_S_i:
[----:B------:R-:W-:Y:S01]  /*0000*/  LDC R1, c[0x0][0x37c] ;  /* 0x0000df00ff017b82 */ /* 0x000fe20000000800 */
[----:B------:R-:W0:Y:S01]  /*0010*/  S2R R9, SR_TID.X ;  /* 0x0000000000097919 */ /* 0x000e220000002100 */
[----:B------:R-:W0:Y:S02]  /*0020*/  LDCU UR4, c[0x0][0x398] ;  /* 0x00007300ff0477ac */ /* 0x000e240008000800 */
[----:B0-----:R-:W-:-:S13]  /*0030*/  ISETP.GE.AND P0, PT, R9, UR4, PT ;  /* 0x0000000409007c0c */ /* 0x001fda000bf06270 */
[----:B------:R-:W-:Y:S05]  /*0040*/  @P0 EXIT ;  /* 0x000000000000094d */ /* 0x000fea0003800000 */
[----:B------:R-:W0:Y:S01]  /*0050*/  LDC.64 R2, c[0x0][0x380] ;  /* 0x0000e000ff027b82 */ /* 0x000e220000000a00 */
[----:B------:R-:W1:Y:S07]  /*0060*/  LDCU.64 UR4, c[0x0][0x358] ;  /* 0x00006b00ff0477ac */ /* 0x000e6e0008000a00 */
[----:B------:R-:W2:Y:S08]  /*0070*/  LDC.64 R4, c[0x0][0x388] ;  /* 0x0000e200ff047b82 */ /* 0x000eb00000000a00 */
[----:B------:R-:W3:Y:S01]  /*0080*/  LDC.64 R6, c[0x0][0x390] ;  /* 0x0000e400ff067b82 */ /* 0x000ee20000000a00 */
[----:B0-----:R-:W-:-:S06]  /*0090*/  IMAD.WIDE.U32 R2, R9, 0x4, R2 ;  /* 0x0000000409027825 */ /* 0x001fcc00078e0002 */
[----:B-1----:R-:W4:Y:S01]  /*00a0*/  LDG.E R2, desc[UR4][R2.64] ;  /* 0x0000000402027981 */ /* 0x002f22000c1e1900 */
[----:B--2---:R-:W-:-:S06]  /*00b0*/  IMAD.WIDE.U32 R4, R9, 0x4, R4 ;  /* 0x0000000409047825 */ /* 0x004fcc00078e0004 */
[----:B------:R-:W4:Y:S01]  /*00c0*/  LDG.E R5, desc[UR4][R4.64] ;  /* 0x0000000404057981 */ /* 0x000f22000c1e1900 */
[----:B---3--:R-:W-:Y:S01]  /*00d0*/  IMAD.WIDE.U32 R6, R9, 0x4, R6 ;  /* 0x0000000409067825 */ /* 0x008fe200078e0006 */
[----:B----4-:R-:W-:-:S05]  /*00e0*/  IADD3 R9, PT, PT, R2, R5, RZ ;  /* 0x0000000502097210 */ /* 0x010fca0007ffe0ff */
[----:B------:R-:W-:Y:S01]  /*00f0*/  STG.E desc[UR4][R6.64], R9 ;  /* 0x0000000906007986 */ /* 0x000fe2000c101904 */
[----:B------:R-:W-:Y:S05]  /*0100*/  EXIT ;  /* 0x000000000000794d */ /* 0x000fea0003800000 */
.L_x_0:
[----:B------:R-:W-:-:S00]  /*0110*/  BRA `(.L_x_0) ;  /* 0xfffffffc00fc7947 */ /* 0x000fc0000383ffff */
[----:B------:R-:W-:-:S00]  /*0120*/  NOP ;  /* 0x0000000000007918 */ /* 0x000fc00000000000 */
        /* <DEDUP_REMOVED lines=13> */
.L_x_1:


//--------------------- .nv.shared.reserved.0     --------------------------
	.section	.nv.shared.reserved.0,"aw",@nobits
	.weak		__nv_reservedSMEM_offset_0_alias
	.size		__nv_reservedSMEM_offset_0_alias, 0, 64
	.other		__nv_reservedSMEM_offset_0_alias,@"STO_CUDA_RESERVED_SHARED STV_DEFAULT"
__nv_reservedSMEM_offset_0_alias:
	.zero		0
	.zero		64


//--------------------- .nv.constant0._Z6mataddPiS_S_i --------------------------
	.section	.nv.constant0._Z6mataddPiS_S_i,"a",@progbits
	.sectionflags	@""
	.align	4
.nv.constant0._Z6mataddPiS_S_i:
	.zero		924


//--------------------- SYMBOLS --------------------------

	.type		.nv.reservedSmem.offset0,@object
	.size		.nv.reservedSmem.offset0,0x4
